//
// Generated by NVIDIA NVVM Compiler
//
// Compiler Build ID: CL-36424714
// Cuda compilation tools, release 13.0, V13.0.88
// Based on NVVM 20.0.0
//

.version 9.0
.target sm_100
.address_size 64

	// .globl	_Z26elementwise_add_f32_kernelPfS_S_i

.visible .entry _Z26elementwise_add_f32_kernelPfS_S_i(
	.param .u64 .ptr .align 1 _Z26elementwise_add_f32_kernelPfS_S_i_param_0,
	.param .u64 .ptr .align 1 _Z26elementwise_add_f32_kernelPfS_S_i_param_1,
	.param .u64 .ptr .align 1 _Z26elementwise_add_f32_kernelPfS_S_i_param_2,
	.param .u32 _Z26elementwise_add_f32_kernelPfS_S_i_param_3
)
{
	.reg .pred 	%p<2>;
	.reg .b32 	%r<6>;
	.reg .b32 	%f<4>;
	.reg .b64 	%rd<11>;

	ld.param.u64 	%rd1, [_Z26elementwise_add_f32_kernelPfS_S_i_param_0];
	ld.param.u64 	%rd2, [_Z26elementwise_add_f32_kernelPfS_S_i_param_1];
	ld.param.u64 	%rd3, [_Z26elementwise_add_f32_kernelPfS_S_i_param_2];
	ld.param.u32 	%r2, [_Z26elementwise_add_f32_kernelPfS_S_i_param_3];
	mov.u32 	%r3, %ctaid.x;
	mov.u32 	%r4, %ntid.x;
	mov.u32 	%r5, %tid.x;
	mad.lo.s32 	%r1, %r3, %r4, %r5;
	setp.ge.s32 	%p1, %r1, %r2;
	@%p1 bra 	$L__BB0_2;
	cvta.to.global.u64 	%rd4, %rd1;
	cvta.to.global.u64 	%rd5, %rd2;
	cvta.to.global.u64 	%rd6, %rd3;
	mul.wide.s32 	%rd7, %r1, 4;
	add.s64 	%rd8, %rd4, %rd7;
	ld.global.f32 	%f1, [%rd8];
	add.s64 	%rd9, %rd5, %rd7;
	ld.global.f32 	%f2, [%rd9];
	add.f32 	%f3, %f1, %f2;
	add.s64 	%rd10, %rd6, %rd7;
	st.global.f32 	[%rd10], %f3;
$L__BB0_2:
	ret;

}
	// .globl	_Z28elementwise_add_f32x4_kernelPfS_S_i
.visible .entry _Z28elementwise_add_f32x4_kernelPfS_S_i(
	.param .u64 .ptr .align 1 _Z28elementwise_add_f32x4_kernelPfS_S_i_param_0,
	.param .u64 .ptr .align 1 _Z28elementwise_add_f32x4_kernelPfS_S_i_param_1,
	.param .u64 .ptr .align 1 _Z28elementwise_add_f32x4_kernelPfS_S_i_param_2,
	.param .u32 _Z28elementwise_add_f32x4_kernelPfS_S_i_param_3
)
{
	.reg .pred 	%p<2>;
	.reg .b32 	%r<7>;
	.reg .b32 	%f<13>;
	.reg .b64 	%rd<11>;

	ld.param.u64 	%rd1, [_Z28elementwise_add_f32x4_kernelPfS_S_i_param_0];
	ld.param.u64 	%rd2, [_Z28elementwise_add_f32x4_kernelPfS_S_i_param_1];
	ld.param.u64 	%rd3, [_Z28elementwise_add_f32x4_kernelPfS_S_i_param_2];
	ld.param.u32 	%r2, [_Z28elementwise_add_f32x4_kernelPfS_S_i_param_3];
	mov.u32 	%r3, %ctaid.x;
	mov.u32 	%r4, %ntid.x;
	mov.u32 	%r5, %tid.x;
	mad.lo.s32 	%r6, %r3, %r4, %r5;
	shl.b32 	%r1, %r6, 2;
	setp.ge.s32 	%p1, %r1, %r2;
	@%p1 bra 	$L__BB1_2;
	cvta.to.global.u64 	%rd4, %rd1;
	cvta.to.global.u64 	%rd5, %rd2;
	cvta.to.global.u64 	%rd6, %rd3;
	mul.wide.s32 	%rd7, %r1, 4;
	add.s64 	%rd8, %rd4, %rd7;
	ld.global.v4.f32 	{%f1, %f2, %f3, %f4}, [%rd8];
	add.s64 	%rd9, %rd5, %rd7;
	ld.global.v4.f32 	{%f5, %f6, %f7, %f8}, [%rd9];
	add.f32 	%f9, %f1, %f5;
	add.f32 	%f10, %f2, %f6;
	add.f32 	%f11, %f3, %f7;
	add.f32 	%f12, %f4, %f8;
	add.s64 	%rd10, %rd6, %rd7;
	st.global.v4.f32 	[%rd10], {%f9, %f10, %f11, %f12};
$L__BB1_2:
	ret;

}
	// .globl	_Z28elementwise_add_f16x2_kernelP6__halfS0_S0_i
.visible .entry _Z28elementwise_add_f16x2_kernelP6__halfS0_S0_i(
	.param .u64 .ptr .align 1 _Z28elementwise_add_f16x2_kernelP6__halfS0_S0_i_param_0,
	.param .u64 .ptr .align 1 _Z28elementwise_add_f16x2_kernelP6__halfS0_S0_i_param_1,
	.param .u64 .ptr .align 1 _Z28elementwise_add_f16x2_kernelP6__halfS0_S0_i_param_2,
	.param .u32 _Z28elementwise_add_f16x2_kernelP6__halfS0_S0_i_param_3
)
{
	.reg .pred 	%p<2>;
	.reg .b16 	%rs<7>;
	.reg .b32 	%r<10>;
	.reg .b64 	%rd<11>;

	ld.param.u64 	%rd1, [_Z28elementwise_add_f16x2_kernelP6__halfS0_S0_i_param_0];
	ld.param.u64 	%rd2, [_Z28elementwise_add_f16x2_kernelP6__halfS0_S0_i_param_1];
	ld.param.u64 	%rd3, [_Z28elementwise_add_f16x2_kernelP6__halfS0_S0_i_param_2];
	ld.param.u32 	%r2, [_Z28elementwise_add_f16x2_kernelP6__halfS0_S0_i_param_3];
	mov.u32 	%r3, %ctaid.x;
	mov.u32 	%r4, %ntid.x;
	mov.u32 	%r5, %tid.x;
	mad.lo.s32 	%r6, %r3, %r4, %r5;
	shl.b32 	%r1, %r6, 1;
	setp.ge.s32 	%p1, %r1, %r2;
	@%p1 bra 	$L__BB2_2;
	cvta.to.global.u64 	%rd4, %rd1;
	cvta.to.global.u64 	%rd5, %rd2;
	cvta.to.global.u64 	%rd6, %rd3;
	mul.wide.s32 	%rd7, %r1, 2;
	add.s64 	%rd8, %rd4, %rd7;
	ld.global.u32 	%r7, [%rd8];
	mov.b32 	{%rs2, %rs5}, %r7;
	add.s64 	%rd9, %rd5, %rd7;
	ld.global.u32 	%r8, [%rd9];
	mov.b32 	{%rs3, %rs6}, %r8;
	// begin inline asm
	{add.f16 %rs1,%rs2,%rs3;
}
	// end inline asm
	// begin inline asm
	{add.f16 %rs4,%rs5,%rs6;
}
	// end inline asm
	add.s64 	%rd10, %rd6, %rd7;
	mov.b32 	%r9, {%rs1, %rs4};
	st.global.u32 	[%rd10], %r9;
$L__BB2_2:
	ret;

}
	// .globl	_Z28elementwise_add_f16x8_kernelP6__halfS0_S0_i
.visible .entry _Z28elementwise_add_f16x8_kernelP6__halfS0_S0_i(
	.param .u64 .ptr .align 1 _Z28elementwise_add_f16x8_kernelP6__halfS0_S0_i_param_0,
	.param .u64 .ptr .align 1 _Z28elementwise_add_f16x8_kernelP6__halfS0_S0_i_param_1,
	.param .u64 .ptr .align 1 _Z28elementwise_add_f16x8_kernelP6__halfS0_S0_i_param_2,
	.param .u32 _Z28elementwise_add_f16x8_kernelP6__halfS0_S0_i_param_3
)
{
	.reg .pred 	%p<5>;
	.reg .b16 	%rs<33>;
	.reg .b32 	%r<22>;
	.reg .b64 	%rd<11>;

	ld.param.u64 	%rd2, [_Z28elementwise_add_f16x8_kernelP6__halfS0_S0_i_param_0];
	ld.param.u64 	%rd3, [_Z28elementwise_add_f16x8_kernelP6__halfS0_S0_i_param_1];
	ld.param.u64 	%rd4, [_Z28elementwise_add_f16x8_kernelP6__halfS0_S0_i_param_2];
	ld.param.u32 	%r2, [_Z28elementwise_add_f16x8_kernelP6__halfS0_S0_i_param_3];
	cvta.to.global.u64 	%rd5, %rd4;
	cvta.to.global.u64 	%rd6, %rd3;
	cvta.to.global.u64 	%rd7, %rd2;
	mov.u32 	%r3, %ctaid.x;
	mov.u32 	%r4, %ntid.x;
	mov.u32 	%r5, %tid.x;
	mad.lo.s32 	%r6, %r3, %r4, %r5;
	shl.b32 	%r1, %r6, 3;
	mul.wide.s32 	%rd8, %r1, 2;
	add.s64 	%rd9, %rd7, %rd8;
	ld.global.u32 	%r7, [%rd9];
	mov.b32 	{%rs10, %rs13}, %r7;
	ld.global.u32 	%r8, [%rd9+4];
	mov.b32 	{%rs16, %rs19}, %r8;
	ld.global.u32 	%r9, [%rd9+8];
	mov.b32 	{%rs22, %rs25}, %r9;
	ld.global.u32 	%r10, [%rd9+12];
	mov.b32 	{%rs28, %rs31}, %r10;
	add.s64 	%rd10, %rd6, %rd8;
	ld.global.u32 	%r11, [%rd10];
	mov.b32 	{%rs11, %rs14}, %r11;
	ld.global.u32 	%r12, [%rd10+4];
	mov.b32 	{%rs17, %rs20}, %r12;
	ld.global.u32 	%r13, [%rd10+8];
	mov.b32 	{%rs23, %rs26}, %r13;
	ld.global.u32 	%r14, [%rd10+12];
	mov.b32 	{%rs29, %rs32}, %r14;
	// begin inline asm
	{add.f16 %rs9,%rs10,%rs11;
}
	// end inline asm
	// begin inline asm
	{add.f16 %rs12,%rs13,%rs14;
}
	// end inline asm
	// begin inline asm
	{add.f16 %rs15,%rs16,%rs17;
}
	// end inline asm
	// begin inline asm
	{add.f16 %rs18,%rs19,%rs20;
}
	// end inline asm
	// begin inline asm
	{add.f16 %rs21,%rs22,%rs23;
}
	// end inline asm
	// begin inline asm
	{add.f16 %rs24,%rs25,%rs26;
}
	// end inline asm
	// begin inline asm
	{add.f16 %rs27,%rs28,%rs29;
}
	// end inline asm
	// begin inline asm
	{add.f16 %rs30,%rs31,%rs32;
}
	// end inline asm
	setp.ge.s32 	%p1, %r1, %r2;
	add.s64 	%rd1, %rd5, %rd8;
	@%p1 bra 	$L__BB3_2;
	mov.b32 	%r15, {%rs9, %rs12};
	st.global.u32 	[%rd1], %r15;
$L__BB3_2:
	add.s32 	%r16, %r1, 2;
	setp.ge.s32 	%p2, %r16, %r2;
	@%p2 bra 	$L__BB3_4;
	mov.b32 	%r17, {%rs15, %rs18};
	st.global.u32 	[%rd1+4], %r17;
$L__BB3_4:
	add.s32 	%r18, %r1, 4;
	setp.ge.s32 	%p3, %r18, %r2;
	@%p3 bra 	$L__BB3_6;
	mov.b32 	%r19, {%rs21, %rs24};
	st.global.u32 	[%rd1+8], %r19;
$L__BB3_6:
	add.s32 	%r20, %r1, 6;
	setp.ge.s32 	%p4, %r20, %r2;
	@%p4 bra 	$L__BB3_8;
	mov.b32 	%r21, {%rs27, %rs30};
	st.global.u32 	[%rd1+12], %r21;
$L__BB3_8:
	ret;

}


// ===== COMPILED SASS (sm_100) =====

	.target	sm_100

	.elftype	@"ET_EXEC"


//--------------------- .note.nv.tkinfo           --------------------------
	.section	.note.nv.tkinfo,"",@"SHT_NOTE"
	.sectionflags	@"SHF_NOTE_NV_TKINFO"
	.tkinfo
        /*0018*/ 	.word	0x00000002
        /*0030*/ 	.string	""
        /*0030*/ 	.string	"ptxas"
        /*0030*/ 	.string	"Cuda compilation tools, release 13.0, V13.0.88"
        /*0030*/ 	.string	"Build cuda_13.0.r13.0/compiler.36424714_0"
        /*0030*/ 	.string	"-arch sm_100 -m 64 "



//--------------------- .note.nv.cuinfo           --------------------------
	.section	.note.nv.cuinfo,"",@"SHT_NOTE"
	.sectionflags	@"SHF_NOTE_NV_CUINFO"
        /*0018*/ 	.short	0x0002
        /*001a*/ 	.short	0x0064
        /*001c*/ 	.short	0x0082
	.zero		2


//--------------------- .nv.info                  --------------------------
	.section	.nv.info,"",@"SHT_CUDA_INFO"
	.align	4


	//----- nvinfo : EIATTR_REGCOUNT
	.align		4
        /*0000*/ 	.byte	0x04, 0x2f
        /*0002*/ 	.short	(.L_1 - .L_0)
	.align		4
.L_0:
        /*0004*/ 	.word	index@(_Z26elementwise_add_f32_kernelPfS_S_i)
        /*0008*/ 	.word	0x0000000c


	//----- nvinfo : EIATTR_FRAME_SIZE
	.align		4
.L_1:
        /*000c*/ 	.byte	0x04, 0x11
        /*000e*/ 	.short	(.L_3 - .L_2)
	.align		4
.L_2:
        /*0010*/ 	.word	index@(_Z26elementwise_add_f32_kernelPfS_S_i)
        /*0014*/ 	.word	0x00000000


	//----- nvinfo : EIATTR_REGCOUNT
	.align		4
.L_3:
        /*0018*/ 	.byte	0x04, 0x2f
        /*001a*/ 	.short	(.L_5 - .L_4)
	.align		4
.L_4:
        /*001c*/ 	.word	index@(_Z28elementwise_add_f32x4_kernelPfS_S_i)
        /*0020*/ 	.word	0x00000016


	//----- nvinfo : EIATTR_FRAME_SIZE
	.align		4
.L_5:
        /*0024*/ 	.byte	0x04, 0x11
        /*0026*/ 	.short	(.L_7 - .L_6)
	.align		4
.L_6:
        /*0028*/ 	.word	index@(_Z28elementwise_add_f32x4_kernelPfS_S_i)
        /*002c*/ 	.word	0x00000000


	//----- nvinfo : EIATTR_REGCOUNT
	.align		4
.L_7:
        /*0030*/ 	.byte	0x04, 0x2f
        /*0032*/ 	.short	(.L_9 - .L_8)
	.align		4
.L_8:
        /*0034*/ 	.word	index@(_Z28elementwise_add_f16x2_kernelP6__halfS0_S0_i)
        /*0038*/ 	.word	0x0000000c


	//----- nvinfo : EIATTR_FRAME_SIZE
	.align		4
.L_9:
        /*003c*/ 	.byte	0x04, 0x11
        /*003e*/ 	.short	(.L_11 - .L_10)
	.align		4
.L_10:
        /*0040*/ 	.word	index@(_Z28elementwise_add_f16x2_kernelP6__halfS0_S0_i)
        /*0044*/ 	.word	0x00000000


	//----- nvinfo : EIATTR_REGCOUNT
	.align		4
.L_11:
        /*0048*/ 	.byte	0x04, 0x2f
        /*004a*/ 	.short	(.L_13 - .L_12)
	.align		4
.L_12:
        /*004c*/ 	.word	index@(_Z28elementwise_add_f16x8_kernelP6__halfS0_S0_i)
        /*0050*/ 	.word	0x00000014


	//----- nvinfo : EIATTR_FRAME_SIZE
	.align		4
.L_13:
        /*0054*/ 	.byte	0x04, 0x11
        /*0056*/ 	.short	(.L_15 - .L_14)
	.align		4
.L_14:
        /*0058*/ 	.word	index@(_Z28elementwise_add_f16x8_kernelP6__halfS0_S0_i)
        /*005c*/ 	.word	0x00000000


	//----- nvinfo : EIATTR_MIN_STACK_SIZE
	.align		4
.L_15:
        /*0060*/ 	.byte	0x04, 0x12
        /*0062*/ 	.short	(.L_17 - .L_16)
	.align		4
.L_16:
        /*0064*/ 	.word	index@(_Z28elementwise_add_f16x8_kernelP6__halfS0_S0_i)
        /*0068*/ 	.word	0x00000000


	//----- nvinfo : EIATTR_MIN_STACK_SIZE
	.align		4
.L_17:
        /*006c*/ 	.byte	0x04, 0x12
        /*006e*/ 	.short	(.L_19 - .L_18)
	.align		4
.L_18:
        /*0070*/ 	.word	index@(_Z28elementwise_add_f16x2_kernelP6__halfS0_S0_i)
        /*0074*/ 	.word	0x00000000


	//----- nvinfo : EIATTR_MIN_STACK_SIZE
	.align		4
.L_19:
        /*0078*/ 	.byte	0x04, 0x12
        /*007a*/ 	.short	(.L_21 - .L_20)
	.align		4
.L_20:
        /*007c*/ 	.word	index@(_Z28elementwise_add_f32x4_kernelPfS_S_i)
        /*0080*/ 	.word	0x00000000


	//----- nvinfo : EIATTR_MIN_STACK_SIZE
	.align		4
.L_21:
        /*0084*/ 	.byte	0x04, 0x12
        /*0086*/ 	.short	(.L_23 - .L_22)
	.align		4
.L_22:
        /*0088*/ 	.word	index@(_Z26elementwise_add_f32_kernelPfS_S_i)
        /*008c*/ 	.word	0x00000000
.L_23:


//--------------------- .nv.compat                --------------------------
	.section	.nv.compat,"",@"SHT_CUDA_COMPAT_INFO"
	.align	4
        /*0000*/ 	.byte	0x02, 0x09, 0x00, 0x00, 0x02, 0x02, 0x01, 0x00, 0x02, 0x05, 0x05, 0x00, 0x03, 0x07, 0x01, 0x01
        /*0010*/ 	.byte	0x02, 0x03, 0x00, 0x00, 0x02, 0x06, 0x01, 0x00, 0x04, 0x0b, 0x08, 0x00, 0x09, 0x00, 0x00, 0x00
        /*0020*/ 	.byte	0x00, 0x00, 0x00, 0x00


//--------------------- .nv.info._Z28elementwise_add_f16x8_kernelP6__halfS0_S0_i --------------------------
	.section	.nv.info._Z28elementwise_add_f16x8_kernelP6__halfS0_S0_i,"",@"SHT_CUDA_INFO"
	.sectionflags	@""
	.align	4


	//----- nvinfo : EIATTR_CUDA_API_VERSION
	.align		4
        /*0000*/ 	.byte	0x04, 0x37
        /*0002*/ 	.short	(.L_25 - .L_24)
.L_24:
        /*0004*/ 	.word	0x00000082


	//----- nvinfo : EIATTR_KPARAM_INFO
	.align		4
.L_25:
        /*0008*/ 	.byte	0x04, 0x17
        /*000a*/ 	.short	(.L_27 - .L_26)
.L_26:
        /*000c*/ 	.word	0x00000000
        /*0010*/ 	.short	0x0003
        /*0012*/ 	.short	0x0018
        /*0014*/ 	.byte	0x00, 0xf0, 0x11, 0x00


	//----- nvinfo : EIATTR_KPARAM_INFO
	.align		4
.L_27:
        /*0018*/ 	.byte	0x04, 0x17
        /*001a*/ 	.short	(.L_29 - .L_28)
.L_28:
        /*001c*/ 	.word	0x00000000
        /*0020*/ 	.short	0x0002
        /*0022*/ 	.short	0x0010
        /*0024*/ 	.byte	0x00, 0xf5, 0x21, 0x00


	//----- nvinfo : EIATTR_KPARAM_INFO
	.align		4
.L_29:
        /*0028*/ 	.byte	0x04, 0x17
        /*002a*/ 	.short	(.L_31 - .L_30)
.L_30:
        /*002c*/ 	.word	0x00000000
        /*0030*/ 	.short	0x0001
        /*0032*/ 	.short	0x0008
        /*0034*/ 	.byte	0x00, 0xf5, 0x21, 0x00


	//----- nvinfo : EIATTR_KPARAM_INFO
	.align		4
.L_31:
        /*0038*/ 	.byte	0x04, 0x17
        /*003a*/ 	.short	(.L_33 - .L_32)
.L_32:
        /*003c*/ 	.word	0x00000000
        /*0040*/ 	.short	0x0000
        /*0042*/ 	.short	0x0000
        /*0044*/ 	.byte	0x00, 0xf5, 0x21, 0x00


	//----- nvinfo : EIATTR_SPARSE_MMA_MASK
	.align		4
.L_33:
        /*0048*/ 	.byte	0x03, 0x50
        /*004a*/ 	.short	0x0000


	//----- nvinfo : EIATTR_MAXREG_COUNT
	.align		4
        /*004c*/ 	.byte	0x03, 0x1b
        /*004e*/ 	.short	0x00ff


	//----- nvinfo : EIATTR_MERCURY_ISA_VERSION
	.align		4
        /*0050*/ 	.byte	0x03, 0x5f
        /*0052*/ 	.short	0x0101


	//----- nvinfo : EIATTR_VRC_CTA_INIT_COUNT
	.align		4
        /*0054*/ 	.byte	0x02, 0x4a
	.zero		1
	.zero		1


	//----- nvinfo : EIATTR_EXIT_INSTR_OFFSETS
	.align		4
        /*0058*/ 	.byte	0x04, 0x1c
        /*005a*/ 	.short	(.L_35 - .L_34)


	//   ....[0]....
.L_34:
        /*005c*/ 	.word	0x00000240


	//   ....[1]....
        /*0060*/ 	.word	0x00000260


	//----- nvinfo : EIATTR_CBANK_PARAM_SIZE
	.align		4
.L_35:
        /*0064*/ 	.byte	0x03, 0x19
        /*0066*/ 	.short	0x001c


	//----- nvinfo : EIATTR_PARAM_CBANK
	.align		4
        /*0068*/ 	.byte	0x04, 0x0a
        /*006a*/ 	.short	(.L_37 - .L_36)
	.align		4
.L_36:
        /*006c*/ 	.word	index@(.nv.constant0._Z28elementwise_add_f16x8_kernelP6__halfS0_S0_i)
        /*0070*/ 	.short	0x0380
        /*0072*/ 	.short	0x001c


	//----- nvinfo : EIATTR_SW_WAR
	.align		4
.L_37:
        /*0074*/ 	.byte	0x04, 0x36
        /*0076*/ 	.short	(.L_39 - .L_38)
.L_38:
        /*0078*/ 	.word	0x00000008
.L_39:


//--------------------- .nv.info._Z28elementwise_add_f16x2_kernelP6__halfS0_S0_i --------------------------
	.section	.nv.info._Z28elementwise_add_f16x2_kernelP6__halfS0_S0_i,"",@"SHT_CUDA_INFO"
	.sectionflags	@""
	.align	4


	//----- nvinfo : EIATTR_CUDA_API_VERSION
	.align		4
        /*0000*/ 	.byte	0x04, 0x37
        /*0002*/ 	.short	(.L_41 - .L_40)
.L_40:
        /*0004*/ 	.word	0x00000082


	//----- nvinfo : EIATTR_KPARAM_INFO
	.align		4
.L_41:
        /*0008*/ 	.byte	0x04, 0x17
        /*000a*/ 	.short	(.L_43 - .L_42)
.L_42:
        /*000c*/ 	.word	0x00000000
        /*0010*/ 	.short	0x0003
        /*0012*/ 	.short	0x0018
        /*0014*/ 	.byte	0x00, 0xf0, 0x11, 0x00


	//----- nvinfo : EIATTR_KPARAM_INFO
	.align		4
.L_43:
        /*0018*/ 	.byte	0x04, 0x17
        /*001a*/ 	.short	(.L_45 - .L_44)
.L_44:
        /*001c*/ 	.word	0x00000000
        /*0020*/ 	.short	0x0002
        /*0022*/ 	.short	0x0010
        /*0024*/ 	.byte	0x00, 0xf5, 0x21, 0x00


	//----- nvinfo : EIATTR_KPARAM_INFO
	.align		4
.L_45:
        /*0028*/ 	.byte	0x04, 0x17
        /*002a*/ 	.short	(.L_47 - .L_46)
.L_46:
        /*002c*/ 	.word	0x00000000
        /*0030*/ 	.short	0x0001
        /*0032*/ 	.short	0x0008
        /*0034*/ 	.byte	0x00, 0xf5, 0x21, 0x00


	//----- nvinfo : EIATTR_KPARAM_INFO
	.align		4
.L_47:
        /*0038*/ 	.byte	0x04, 0x17
        /*003a*/ 	.short	(.L_49 - .L_48)
.L_48:
        /*003c*/ 	.word	0x00000000
        /*0040*/ 	.short	0x0000
        /*0042*/ 	.short	0x0000
        /*0044*/ 	.byte	0x00, 0xf5, 0x21, 0x00


	//----- nvinfo : EIATTR_SPARSE_MMA_MASK
	.align		4
.L_49:
        /*0048*/ 	.byte	0x03, 0x50
        /*004a*/ 	.short	0x0000


	//----- nvinfo : EIATTR_MAXREG_COUNT
	.align		4
        /*004c*/ 	.byte	0x03, 0x1b
        /*004e*/ 	.short	0x00ff


	//----- nvinfo : EIATTR_MERCURY_ISA_VERSION
	.align		4
        /*0050*/ 	.byte	0x03, 0x5f
        /*0052*/ 	.short	0x0101


	//----- nvinfo : EIATTR_VRC_CTA_INIT_COUNT
	.align		4
        /*0054*/ 	.byte	0x02, 0x4a
	.zero		1
	.zero		1


	//----- nvinfo : EIATTR_EXIT_INSTR_OFFSETS
	.align		4
        /*0058*/ 	.byte	0x04, 0x1c
        /*005a*/ 	.short	(.L_51 - .L_50)


	//   ....[0]....
.L_50:
        /*005c*/ 	.word	0x00000080


	//   ....[1]....
        /*0060*/ 	.word	0x00000140


	//----- nvinfo : EIATTR_CBANK_PARAM_SIZE
	.align		4
.L_51:
        /*0064*/ 	.byte	0x03, 0x19
        /*0066*/ 	.short	0x001c


	//----- nvinfo : EIATTR_PARAM_CBANK
	.align		4
        /*0068*/ 	.byte	0x04, 0x0a
        /*006a*/ 	.short	(.L_53 - .L_52)
	.align		4
.L_52:
        /*006c*/ 	.word	index@(.nv.constant0._Z28elementwise_add_f16x2_kernelP6__halfS0_S0_i)
        /*0070*/ 	.short	0x0380
        /*0072*/ 	.short	0x001c


	//----- nvinfo : EIATTR_SW_WAR
	.align		4
.L_53:
        /*0074*/ 	.byte	0x04, 0x36
        /*0076*/ 	.short	(.L_55 - .L_54)
.L_54:
        /*0078*/ 	.word	0x00000008
.L_55:


//--------------------- .nv.info._Z28elementwise_add_f32x4_kernelPfS_S_i --------------------------
	.section	.nv.info._Z28elementwise_add_f32x4_kernelPfS_S_i,"",@"SHT_CUDA_INFO"
	.sectionflags	@""
	.align	4


	//----- nvinfo : EIATTR_CUDA_API_VERSION
	.align		4
        /*0000*/ 	.byte	0x04, 0x37
        /*0002*/ 	.short	(.L_57 - .L_56)
.L_56:
        /*0004*/ 	.word	0x00000082


	//----- nvinfo : EIATTR_KPARAM_INFO
	.align		4
.L_57:
        /*0008*/ 	.byte	0x04, 0x17
        /*000a*/ 	.short	(.L_59 - .L_58)
.L_58:
        /*000c*/ 	.word	0x00000000
        /*0010*/ 	.short	0x0003
        /*0012*/ 	.short	0x0018
        /*0014*/ 	.byte	0x00, 0xf0, 0x11, 0x00


	//----- nvinfo : EIATTR_KPARAM_INFO
	.align		4
.L_59:
        /*0018*/ 	.byte	0x04, 0x17
        /*001a*/ 	.short	(.L_61 - .L_60)
.L_60:
        /*001c*/ 	.word	0x00000000
        /*0020*/ 	.short	0x0002
        /*0022*/ 	.short	0x0010
        /*0024*/ 	.byte	0x00, 0xf5, 0x21, 0x00


	//----- nvinfo : EIATTR_KPARAM_INFO
	.align		4
.L_61:
        /*0028*/ 	.byte	0x04, 0x17
        /*002a*/ 	.short	(.L_63 - .L_62)
.L_62:
        /*002c*/ 	.word	0x00000000
        /*0030*/ 	.short	0x0001
        /*0032*/ 	.short	0x0008
        /*0034*/ 	.byte	0x00, 0xf5, 0x21, 0x00


	//----- nvinfo : EIATTR_KPARAM_INFO
	.align		4
.L_63:
        /*0038*/ 	.byte	0x04, 0x17
        /*003a*/ 	.short	(.L_65 - .L_64)
.L_64:
        /*003c*/ 	.word	0x00000000
        /*0040*/ 	.short	0x0000
        /*0042*/ 	.short	0x0000
        /*0044*/ 	.byte	0x00, 0xf5, 0x21, 0x00


	//----- nvinfo : EIATTR_SPARSE_MMA_MASK
	.align		4
.L_65:
        /*0048*/ 	.byte	0x03, 0x50
        /*004a*/ 	.short	0x0000


	//----- nvinfo : EIATTR_MAXREG_COUNT
	.align		4
        /*004c*/ 	.byte	0x03, 0x1b
        /*004e*/ 	.short	0x00ff


	//----- nvinfo : EIATTR_MERCURY_ISA_VERSION
	.align		4
        /*0050*/ 	.byte	0x03, 0x5f
        /*0052*/ 	.short	0x0101


	//----- nvinfo : EIATTR_VRC_CTA_INIT_COUNT
	.align		4
        /*0054*/ 	.byte	0x02, 0x4a
	.zero		1
	.zero		1


	//----- nvinfo : EIATTR_EXIT_INSTR_OFFSETS
	.align		4
        /*0058*/ 	.byte	0x04, 0x1c
        /*005a*/ 	.short	(.L_67 - .L_66)


	//   ....[0]....
.L_66:
        /*005c*/ 	.word	0x00000080


	//   ....[1]....
        /*0060*/ 	.word	0x00000170


	//----- nvinfo : EIATTR_CBANK_PARAM_SIZE
	.align		4
.L_67:
        /*0064*/ 	.byte	0x03, 0x19
        /*0066*/ 	.short	0x001c


	//----- nvinfo : EIATTR_PARAM_CBANK
	.align		4
        /*0068*/ 	.byte	0x04, 0x0a
        /*006a*/ 	.short	(.L_69 - .L_68)
	.align		4
.L_68:
        /*006c*/ 	.word	index@(.nv.constant0._Z28elementwise_add_f32x4_kernelPfS_S_i)
        /*0070*/ 	.short	0x0380
        /*0072*/ 	.short	0x001c


	//----- nvinfo : EIATTR_SW_WAR
	.align		4
.L_69:
        /*0074*/ 	.byte	0x04, 0x36
        /*0076*/ 	.short	(.L_71 - .L_70)
.L_70:
        /*0078*/ 	.word	0x00000008
.L_71:


//--------------------- .nv.info._Z26elementwise_add_f32_kernelPfS_S_i --------------------------
	.section	.nv.info._Z26elementwise_add_f32_kernelPfS_S_i,"",@"SHT_CUDA_INFO"
	.sectionflags	@""
	.align	4


	//----- nvinfo : EIATTR_CUDA_API_VERSION
	.align		4
        /*0000*/ 	.byte	0x04, 0x37
        /*0002*/ 	.short	(.L_73 - .L_72)
.L_72:
        /*0004*/ 	.word	0x00000082


	//----- nvinfo : EIATTR_KPARAM_INFO
	.align		4
.L_73:
        /*0008*/ 	.byte	0x04, 0x17
        /*000a*/ 	.short	(.L_75 - .L_74)
.L_74:
        /*000c*/ 	.word	0x00000000
        /*0010*/ 	.short	0x0003
        /*0012*/ 	.short	0x0018
        /*0014*/ 	.byte	0x00, 0xf0, 0x11, 0x00


	//----- nvinfo : EIATTR_KPARAM_INFO
	.align		4
.L_75:
        /*0018*/ 	.byte	0x04, 0x17
        /*001a*/ 	.short	(.L_77 - .L_76)
.L_76:
        /*001c*/ 	.word	0x00000000
        /*0020*/ 	.short	0x0002
        /*0022*/ 	.short	0x0010
        /*0024*/ 	.byte	0x00, 0xf5, 0x21, 0x00


	//----- nvinfo : EIATTR_KPARAM_INFO
	.align		4
.L_77:
        /*0028*/ 	.byte	0x04, 0x17
        /*002a*/ 	.short	(.L_79 - .L_78)
.L_78:
        /*002c*/ 	.word	0x00000000
        /*0030*/ 	.short	0x0001
        /*0032*/ 	.short	0x0008
        /*0034*/ 	.byte	0x00, 0xf5, 0x21, 0x00


	//----- nvinfo : EIATTR_KPARAM_INFO
	.align		4
.L_79:
        /*0038*/ 	.byte	0x04, 0x17
        /*003a*/ 	.short	(.L_81 - .L_80)
.L_80:
        /*003c*/ 	.word	0x00000000
        /*0040*/ 	.short	0x0000
        /*0042*/ 	.short	0x0000
        /*0044*/ 	.byte	0x00, 0xf5, 0x21, 0x00


	//----- nvinfo : EIATTR_SPARSE_MMA_MASK
	.align		4
.L_81:
        /*0048*/ 	.byte	0x03, 0x50
        /*004a*/ 	.short	0x0000


	//----- nvinfo : EIATTR_MAXREG_COUNT
	.align		4
        /*004c*/ 	.byte	0x03, 0x1b
        /*004e*/ 	.short	0x00ff


	//----- nvinfo : EIATTR_MERCURY_ISA_VERSION
	.align		4
        /*0050*/ 	.byte	0x03, 0x5f
        /*0052*/ 	.short	0x0101


	//----- nvinfo : EIATTR_VRC_CTA_INIT_COUNT
	.align		4
        /*0054*/ 	.byte	0x02, 0x4a
	.zero		1
	.zero		1


	//----- nvinfo : EIATTR_EXIT_INSTR_OFFSETS
	.align		4
        /*0058*/ 	.byte	0x04, 0x1c
        /*005a*/ 	.short	(.L_83 - .L_82)


	//   ....[0]....
.L_82:
        /*005c*/ 	.word	0x00000070


	//   ....[1]....
        /*0060*/ 	.word	0x00000130


	//----- nvinfo : EIATTR_CBANK_PARAM_SIZE
	.align		4
.L_83:
        /*0064*/ 	.byte	0x03, 0x19
        /*0066*/ 	.short	0x001c


	//----- nvinfo : EIATTR_PARAM_CBANK
	.align		4
        /*0068*/ 	.byte	0x04, 0x0a
        /*006a*/ 	.short	(.L_85 - .L_84)
	.align		4
.L_84:
        /*006c*/ 	.word	index@(.nv.constant0._Z26elementwise_add_f32_kernelPfS_S_i)
        /*0070*/ 	.short	0x0380
        /*0072*/ 	.short	0x001c


	//----- nvinfo : EIATTR_SW_WAR
	.align		4
.L_85:
        /*0074*/ 	.byte	0x04, 0x36
        /*0076*/ 	.short	(.L_87 - .L_86)
.L_86:
        /*0078*/ 	.word	0x00000008
.L_87:


//--------------------- .nv.callgraph             --------------------------
	.section	.nv.callgraph,"",@"SHT_CUDA_CALLGRAPH"
	.align	4
	.sectionentsize	8
	.align		4
        /*0000*/ 	.word	0x00000000
	.align		4
        /*0004*/ 	.word	0xffffffff
	.align		4
        /*0008*/ 	.word	0x00000000
	.align		4
        /*000c*/ 	.word	0xfffffffe
	.align		4
        /*0010*/ 	.word	0x00000000
	.align		4
        /*0014*/ 	.word	0xfffffffd
	.align		4
        /*0018*/ 	.word	0x00000000
	.align		4
        /*001c*/ 	.word	0xfffffffc


//--------------------- .text._Z28elementwise_add_f16x8_kernelP6__halfS0_S0_i --------------------------
	.section	.text._Z28elementwise_add_f16x8_kernelP6__halfS0_S0_i,"ax",@progbits
	.align	128
        .global         _Z28elementwise_add_f16x8_kernelP6__halfS0_S0_i
        .type           _Z28elementwise_add_f16x8_kernelP6__halfS0_S0_i,@function
        .size           _Z28elementwise_add_f16x8_kernelP6__halfS0_S0_i,(.L_x_4 - _Z28elementwise_add_f16x8_kernelP6__halfS0_S0_i)
        .other          _Z28elementwise_add_f16x8_kernelP6__halfS0_S0_i,@"STO_CUDA_ENTRY STV_DEFAULT"
_Z28elementwise_add_f16x8_kernelP6__halfS0_S0_i:
.text._Z28elementwise_add_f16x8_kernelP6__halfS0_S0_i:
[----:B------:R-:W-:Y:S01]  /*0000*/  LDC R1, c[0x0][0x37c] ;  /* 0x0000df00ff017b82 */ /* 0x000fe20000000800 */
[----:B------:R-:W0:Y:S07]  /*0010*/  S2R R7, SR_TID.X ;  /* 0x0000000000077919 */ /* 0x000e2e0000002100 */
[----:B------:R-:W0:Y:S01]  /*0020*/  S2UR UR6, SR_CTAID.X ;  /* 0x00000000000679c3 */ /* 0x000e220000002500 */
[----:B------:R-:W1:Y:S07]  /*0030*/  LDCU.64 UR4, c[0x0][0x358] ;  /* 0x00006b00ff0477ac */ /* 0x000e6e0008000a00 */
[----:B------:R-:W0:Y:S08]  /*0040*/  LDC R0, c[0x0][0x360] ;  /* 0x0000d800ff007b82 */ /* 0x000e300000000800 */
[----:B------:R-:W2:Y:S08]  /*0050*/  LDC.64 R2, c[0x0][0x380] ;  /* 0x0000e000ff027b82 */ /* 0x000eb00000000a00 */
[----:B------:R-:W3:Y:S01]  /*0060*/  LDC.64 R4, c[0x0][0x388] ;  /* 0x0000e200ff047b82 */ /* 0x000ee20000000a00 */
[----:B0-----:R-:W-:Y:S01]  /*0070*/  IMAD R0, R0, UR6, R7 ;  /* 0x0000000600007c24 */ /* 0x001fe2000f8e0207 */
[----:B------:R-:W0:Y:S06]  /*0080*/  LDCU UR6, c[0x0][0x398] ;  /* 0x00007300ff0677ac */ /* 0x000e2c0008000800 */
[----:B------:R-:W4:Y:S01]  /*0090*/  LDC.64 R6, c[0x0][0x390] ;  /* 0x0000e400ff067b82 */ /* 0x000f220000000a00 */
[----:B------:R-:W-:-:S05]  /*00a0*/  SHF.L.U32 R9, R0, 0x3, RZ ;  /* 0x0000000300097819 */ /* 0x000fca00000006ff */
[----:B--2---:R-:W-:-:S05]  /*00b0*/  IMAD.WIDE R2, R9, 0x2, R2 ;  /* 0x0000000209027825 */ /* 0x004fca00078e0202 */
[----:B-1----:R-:W2:Y:S01]  /*00c0*/  LDG.E R0, desc[UR4][R2.64] ;  /* 0x0000000402007981 */ /* 0x002ea2000c1e1900 */
[----:B---3--:R-:W-:-:S03]  /*00d0*/  IMAD.WIDE R4, R9, 0x2, R4 ;  /* 0x0000000209047825 */ /* 0x008fc600078e0204 */
[----:B------:R-:W3:Y:S04]  /*00e0*/  LDG.E R10, desc[UR4][R2.64+0x8] ;  /* 0x00000804020a7981 */ /* 0x000ee8000c1e1900 */
[----:B------:R-:W2:Y:S04]  /*00f0*/  LDG.E R13, desc[UR4][R4.64] ;  /* 0x00000004040d7981 */ /* 0x000ea8000c1e1900 */
[----:B------:R-:W3:Y:S04]  /*0100*/  LDG.E R17, desc[UR4][R4.64+0x8] ;  /* 0x0000080404117981 */ /* 0x000ee8000c1e1900 */
[----:B------:R-:W5:Y:S04]  /*0110*/  LDG.E R8, desc[UR4][R2.64+0x4] ;  /* 0x0000040402087981 */ /* 0x000f68000c1e1900 */
[----:B------:R-:W5:Y:S04]  /*0120*/  LDG.E R15, desc[UR4][R4.64+0x4] ;  /* 0x00000404040f7981 */ /* 0x000f68000c1e1900 */
[----:B------:R4:W5:Y:S04]  /*0130*/  LDG.E R11, desc[UR4][R2.64+0xc] ;  /* 0x00000c04020b7981 */ /* 0x000968000c1e1900 */
[----:B------:R-:W5:Y:S01]  /*0140*/  LDG.E R12, desc[UR4][R4.64+0xc] ;  /* 0x00000c04040c7981 */ /* 0x000f62000c1e1900 */
[----:B------:R-:W-:-:S02]  /*0150*/  IADD3 R14, PT, PT, R9, 0x2, RZ ;  /* 0x00000002090e7810 */ /* 0x000fc40007ffe0ff */
[C---:B------:R-:W-:Y:S02]  /*0160*/  IADD3 R16, PT, PT, R9.reuse, 0x4, RZ ;  /* 0x0000000409107810 */ /* 0x040fe40007ffe0ff */
[----:B0-----:R-:W-:Y:S02]  /*0170*/  ISETP.GE.AND P1, PT, R14, UR6, PT ;  /* 0x000000060e007c0c */ /* 0x001fe4000bf26270 */
[C---:B------:R-:W-:Y:S02]  /*0180*/  IADD3 R14, PT, PT, R9.reuse, 0x6, RZ ;  /* 0x00000006090e7810 */ /* 0x040fe40007ffe0ff */
[C---:B------:R-:W-:Y:S02]  /*0190*/  ISETP.GE.AND P0, PT, R9.reuse, UR6, PT ;  /* 0x0000000609007c0c */ /* 0x040fe4000bf06270 */
[----:B------:R-:W-:Y:S02]  /*01a0*/  ISETP.GE.AND P2, PT, R16, UR6, PT ;  /* 0x0000000610007c0c */ /* 0x000fe4000bf46270 */
[----:B------:R-:W-:Y:S01]  /*01b0*/  ISETP.GE.AND P3, PT, R14, UR6, PT ;  /* 0x000000060e007c0c */ /* 0x000fe2000bf66270 */
[----:B----4-:R-:W-:-:S04]  /*01c0*/  IMAD.WIDE R2, R9, 0x2, R6 ;  /* 0x0000000209027825 */ /* 0x010fc800078e0206 */
[----:B--2---:R-:W-:Y:S02]  /*01d0*/  HFMA2 R0, R0, 1, 1, R13 ;  /* 0x3c003c0000007831 */ /* 0x004fe4000000000d */
[----:B---3--:R-:W-:-:S03]  /*01e0*/  HFMA2 R10, R10, 1, 1, R17 ;  /* 0x3c003c000a0a7831 */ /* 0x008fc60000000011 */
[----:B------:R0:W-:Y:S01]  /*01f0*/  @!P0 STG.E desc[UR4][R2.64], R0 ;  /* 0x0000000002008986 */ /* 0x0001e2000c101904 */
[----:B-----5:R-:W-:-:S03]  /*0200*/  HADD2 R8, R8, R15 ;  /* 0x0000000f08087230 */ /* 0x020fc60000000000 */
[----:B------:R0:W-:Y:S04]  /*0210*/  @!P2 STG.E desc[UR4][R2.64+0x8], R10 ;  /* 0x0000080a0200a986 */ /* 0x0001e8000c101904 */
[----:B------:R0:W-:Y:S01]  /*0220*/  @!P1 STG.E desc[UR4][R2.64+0x4], R8 ;  /* 0x0000040802009986 */ /* 0x0001e2000c101904 */
[----:B------:R-:W-:Y:S01]  /*0230*/  HADD2 R11, R11, R12 ;  /* 0x0000000c0b0b7230 */ /* 0x000fe20000000000 */
[----:B------:R-:W-:Y:S06]  /*0240*/  @P3 EXIT ;  /* 0x000000000000394d */ /* 0x000fec0003800000 */
[----:B------:R-:W-:Y:S01]  /*0250*/  STG.E desc[UR4][R2.64+0xc], R11 ;  /* 0x00000c0b02007986 */ /* 0x000fe2000c101904 */
[----:B------:R-:W-:Y:S05]  /*0260*/  EXIT ;  /* 0x000000000000794d */ /* 0x000fea0003800000 */
.L_x_0:
[----:B------:R-:W-:-:S00]  /*0270*/  BRA `(.L_x_0) ;  /* 0xfffffffc00fc7947 */ /* 0x000fc0000383ffff */
[----:B------:R-:W-:-:S00]  /*0280*/  NOP ;  /* 0x0000000000007918 */ /* 0x000fc00000000000 */
[----:B------:R-:W-:-:S00]  /*0290*/  NOP ;  /* 0x0000000000007918 */ /* 0x000fc00000000000 */
[----:B------:R-:W-:-:S00]  /*02a0*/  NOP ;  /* 0x0000000000007918 */ /* 0x000fc00000000000 */
[----:B------:R-:W-:-:S00]  /*02b0*/  NOP ;  /* 0x0000000000007918 */ /* 0x000fc00000000000 */
[----:B------:R-:W-:-:S00]  /*02c0*/  NOP ;  /* 0x0000000000007918 */ /* 0x000fc00000000000 */
[----:B------:R-:W-:-:S00]  /*02d0*/  NOP ;  /* 0x0000000000007918 */ /* 0x000fc00000000000 */
[----:B------:R-:W-:-:S00]  /*02e0*/  NOP ;  /* 0x0000000000007918 */ /* 0x000fc00000000000 */
[----:B------:R-:W-:-:S00]  /*02f0*/  NOP ;  /* 0x0000000000007918 */ /* 0x000fc00000000000 */
.L_x_4:


//--------------------- .text._Z28elementwise_add_f16x2_kernelP6__halfS0_S0_i --------------------------
	.section	.text._Z28elementwise_add_f16x2_kernelP6__halfS0_S0_i,"ax",@progbits
	.align	128
        .global         _Z28elementwise_add_f16x2_kernelP6__halfS0_S0_i
        .type           _Z28elementwise_add_f16x2_kernelP6__halfS0_S0_i,@function
        .size           _Z28elementwise_add_f16x2_kernelP6__halfS0_S0_i,(.L_x_5 - _Z28elementwise_add_f16x2_kernelP6__halfS0_S0_i)
        .other          _Z28elementwise_add_f16x2_kernelP6__halfS0_S0_i,@"STO_CUDA_ENTRY STV_DEFAULT"
_Z28elementwise_add_f16x2_kernelP6__halfS0_S0_i:
.text._Z28elementwise_add_f16x2_kernelP6__halfS0_S0_i:
[----:B------:R-:W-:Y:S01]  /*0000*/  LDC R1, c[0x0][0x37c] ;  /* 0x0000df00ff017b82 */ /* 0x000fe20000000800 */
[----:B------:R-:W0:Y:S07]  /*0010*/  S2R R3, SR_TID.X ;  /* 0x0000000000037919 */ /* 0x000e2e0000002100 */
[----:B------:R-:W0:Y:S01]  /*0020*/  S2UR UR4, SR_CTAID.X ;  /* 0x00000000000479c3 */ /* 0x000e220000002500 */
[----:B------:R-:W1:Y:S07]  /*0030*/  LDCU UR5, c[0x0][0x398] ;  /* 0x00007300ff0577ac */ /* 0x000e6e0008000800 */
[----:B------:R-:W0:Y:S02]  /*0040*/  LDC R0, c[0x0][0x360] ;  /* 0x0000d800ff007b82 */ /* 0x000e240000000800 */
[----:B0-----:R-:W-:-:S05]  /*0050*/  IMAD R0, R0, UR4, R3 ;  /* 0x0000000400007c24 */ /* 0x001fca000f8e0203 */
[----:B------:R-:W-:-:S04]  /*0060*/  SHF.L.U32 R9, R0, 0x1, RZ ;  /* 0x0000000100097819 */ /* 0x000fc800000006ff */
[----:B-1----:R-:W-:-:S13]  /*0070*/  ISETP.GE.AND P0, PT, R9, UR5, PT ;  /* 0x0000000509007c0c */ /* 0x002fda000bf06270 */
[----:B------:R-:W-:Y:S05]  /*0080*/  @P0 EXIT ;  /* 0x000000000000094d */ /* 0x000fea0003800000 */
[----:B------:R-:W0:Y:S01]  /*0090*/  LDC.64 R2, c[0x0][0x380] ;  /* 0x0000e000ff027b82 */ /* 0x000e220000000a00 */
[----:B------:R-:W1:Y:S07]  /*00a0*/  LDCU.64 UR4, c[0x0][0x358] ;  /* 0x00006b00ff0477ac */ /* 0x000e6e0008000a00 */
[----:B------:R-:W2:Y:S08]  /*00b0*/  LDC.64 R4, c[0x0][0x388] ;  /* 0x0000e200ff047b82 */ /* 0x000eb00000000a00 */
[----:B------:R-:W3:Y:S01]  /*00c0*/  LDC.64 R6, c[0x0][0x390] ;  /* 0x0000e400ff067b82 */ /* 0x000ee20000000a00 */
[----:B0-----:R-:W-:-:S06]  /*00d0*/  IMAD.WIDE R2, R9, 0x2, R2 ;  /* 0x0000000209027825 */ /* 0x001fcc00078e0202 */
[----:B-1----:R-:W4:Y:S01]  /*00e0*/  LDG.E R2, desc[UR4][R2.64] ;  /* 0x0000000402027981 */ /* 0x002f22000c1e1900 */
[----:B--2---:R-:W-:-:S06]  /*00f0*/  IMAD.WIDE R4, R9, 0x2, R4 ;  /* 0x0000000209047825 */ /* 0x004fcc00078e0204 */
[----:B------:R-:W4:Y:S01]  /*0100*/  LDG.E R5, desc[UR4][R4.64] ;  /* 0x0000000404057981 */ /* 0x000f22000c1e1900 */
[----:B---3--:R-:W-:-:S04]  /*0110*/  IMAD.WIDE R6, R9, 0x2, R6 ;  /* 0x0000000209067825 */ /* 0x008fc800078e0206 */
[----:B----4-:R-:W-:-:S05]  /*0120*/  HFMA2 R9, R2, 1, 1, R5 ;  /* 0x3c003c0002097831 */ /* 0x010fca0000000005 */
[----:B------:R-:W-:Y:S01]  /*0130*/  STG.E desc[UR4][R6.64], R9 ;  /* 0x0000000906007986 */ /* 0x000fe2000c101904 */
[----:B------:R-:W-:Y:S05]  /*0140*/  EXIT ;  /* 0x000000000000794d */ /* 0x000fea0003800000 */
.L_x_1:
        /* <DEDUP_REMOVED lines=11> */
.L_x_5:


//--------------------- .text._Z28elementwise_add_f32x4_kernelPfS_S_i --------------------------
	.section	.text._Z28elementwise_add_f32x4_kernelPfS_S_i,"ax",@progbits
	.align	128
        .global         _Z28elementwise_add_f32x4_kernelPfS_S_i
        .type           _Z28elementwise_add_f32x4_kernelPfS_S_i,@function
        .size           _Z28elementwise_add_f32x4_kernelPfS_S_i,(.L_x_6 - _Z28elementwise_add_f32x4_kernelPfS_S_i)
        .other          _Z28elementwise_add_f32x4_kernelPfS_S_i,@"STO_CUDA_ENTRY STV_DEFAULT"
_Z28elementwise_add_f32x4_kernelPfS_S_i:
.text._Z28elementwise_add_f32x4_kernelPfS_S_i:
        /* <DEDUP_REMOVED lines=13> */
[----:B0-----:R-:W-:-:S05]  /*00d0*/  IMAD.WIDE R2, R9, 0x4, R2 ;  /* 0x0000000409027825 */ /* 0x001fca00078e0202 */
[----:B-1----:R-:W4:Y:S01]  /*00e0*/  LDG.E.128 R12, desc[UR4][R2.64] ;  /* 0x00000004020c7981 */ /* 0x002f22000c1e1d00 */
[----:B--2---:R-:W-:-:S05]  /*00f0*/  IMAD.WIDE R4, R9, 0x4, R4 ;  /* 0x0000000409047825 */ /* 0x004fca00078e0204 */
[----:B------:R-:W4:Y:S01]  /*0100*/  LDG.E.128 R16, desc[UR4][R4.64] ;  /* 0x0000000404107981 */ /* 0x000f22000c1e1d00 */
[----:B---3--:R-:W-:-:S04]  /*0110*/  IMAD.WIDE R6, R9, 0x4, R6 ;  /* 0x0000000409067825 */ /* 0x008fc800078e0206 */
[----:B----4-:R-:W-:Y:S01]  /*0120*/  FADD R12, R12, R16 ;  /* 0x000000100c0c7221 */ /* 0x010fe20000000000 */
[----:B------:R-:W-:Y:S01]  /*0130*/  FADD R13, R13, R17 ;  /* 0x000000110d0d7221 */ /* 0x000fe20000000000 */
[----:B------:R-:W-:Y:S01]  /*0140*/  FADD R14, R14, R18 ;  /* 0x000000120e0e7221 */ /* 0x000fe20000000000 */
[----:B------:R-:W-:-:S05]  /*0150*/  FADD R15, R15, R19 ;  /* 0x000000130f0f7221 */ /* 0x000fca0000000000 */
[----:B------:R-:W-:Y:S01]  /*0160*/  STG.E.128 desc[UR4][R6.64], R12 ;  /* 0x0000000c06007986 */ /* 0x000fe2000c101d04 */
[----:B------:R-:W-:Y:S05]  /*0170*/  EXIT ;  /* 0x000000000000794d */ /* 0x000fea0003800000 */
.L_x_2:
        /* <DEDUP_REMOVED lines=16> */
.L_x_6:


//--------------------- .text._Z26elementwise_add_f32_kernelPfS_S_i --------------------------
	.section	.text._Z26elementwise_add_f32_kernelPfS_S_i,"ax",@progbits
	.align	128
        .global         _Z26elementwise_add_f32_kernelPfS_S_i
        .type           _Z26elementwise_add_f32_kernelPfS_S_i,@function
        .size           _Z26elementwise_add_f32_kernelPfS_S_i,(.L_x_7 - _Z26elementwise_add_f32_kernelPfS_S_i)
        .other          _Z26elementwise_add_f32_kernelPfS_S_i,@"STO_CUDA_ENTRY STV_DEFAULT"
_Z26elementwise_add_f32_kernelPfS_S_i:
.text._Z26elementwise_add_f32_kernelPfS_S_i:
[----:B------:R-:W-:Y:S01]  /*0000*/  LDC R1, c[0x0][0x37c] ;  /* 0x0000df00ff017b82 */ /* 0x000fe20000000800 */
[----:B------:R-:W0:Y:S07]  /*0010*/  S2R R0, SR_TID.X ;  /* 0x0000000000007919 */ /* 0x000e2e0000002100 */
[----:B------:R-:W0:Y:S01]  /*0020*/  S2UR UR4, SR_CTAID.X ;  /* 0x00000000000479c3 */ /* 0x000e220000002500 */
[----:B------:R-:W1:Y:S07]  /*0030*/  LDCU UR5, c[0x0][0x398] ;  /* 0x00007300ff0577ac */ /* 0x000e6e0008000800 */
[----:B------:R-:W0:Y:S02]  /*0040*/  LDC R9, c[0x0][0x360] ;  /* 0x0000d800ff097b82 */ /* 0x000e240000000800 */
[----:B0-----:R-:W-:-:S05]  /*0050*/  IMAD R9, R9, UR4, R0 ;  /* 0x0000000409097c24 */ /* 0x001fca000f8e0200 */
        /* <DEDUP_REMOVED lines=11> */
[----:B----4-:R-:W-:-:S05]  /*0110*/  FADD R9, R2, R5 ;  /* 0x0000000502097221 */ /* 0x010fca0000000000 */
[----:B------:R-:W-:Y:S01]  /*0120*/  STG.E desc[UR4][R6.64], R9 ;  /* 0x0000000906007986 */ /* 0x000fe2000c101904 */
[----:B------:R-:W-:Y:S05]  /*0130*/  EXIT ;  /* 0x000000000000794d */ /* 0x000fea0003800000 */
.L_x_3:
        /* <DEDUP_REMOVED lines=12> */
.L_x_7:


//--------------------- .nv.shared.reserved.0     --------------------------
	.section	.nv.shared.reserved.0,"aw",@nobits
	.weak		__nv_reservedSMEM_offset_0_alias
	.size		__nv_reservedSMEM_offset_0_alias, 0, 64
	.other		__nv_reservedSMEM_offset_0_alias,@"STO_CUDA_RESERVED_SHARED STV_DEFAULT"
__nv_reservedSMEM_offset_0_alias:
	.zero		0
	.zero		64


//--------------------- .nv.constant0._Z28elementwise_add_f16x8_kernelP6__halfS0_S0_i --------------------------
	.section	.nv.constant0._Z28elementwise_add_f16x8_kernelP6__halfS0_S0_i,"a",@progbits
	.sectionflags	@""
	.align	4
.nv.constant0._Z28elementwise_add_f16x8_kernelP6__halfS0_S0_i:
	.zero		924


//--------------------- .nv.constant0._Z28elementwise_add_f16x2_kernelP6__halfS0_S0_i --------------------------
	.section	.nv.constant0._Z28elementwise_add_f16x2_kernelP6__halfS0_S0_i,"a",@progbits
	.sectionflags	@""
	.align	4
.nv.constant0._Z28elementwise_add_f16x2_kernelP6__halfS0_S0_i:
	.zero		924


//--------------------- .nv.constant0._Z28elementwise_add_f32x4_kernelPfS_S_i --------------------------
	.section	.nv.constant0._Z28elementwise_add_f32x4_kernelPfS_S_i,"a",@progbits
	.sectionflags	@""
	.align	4
.nv.constant0._Z28elementwise_add_f32x4_kernelPfS_S_i:
	.zero		924


//--------------------- .nv.constant0._Z26elementwise_add_f32_kernelPfS_S_i --------------------------
	.section	.nv.constant0._Z26elementwise_add_f32_kernelPfS_S_i,"a",@progbits
	.sectionflags	@""
	.align	4
.nv.constant0._Z26elementwise_add_f32_kernelPfS_S_i:
	.zero		924


//--------------------- SYMBOLS --------------------------

	.type		.nv.reservedSmem.offset0,@object
	.size		.nv.reservedSmem.offset0,0x4
